	.headerflags	@"EF_CUDA_TEXMODE_UNIFIED EF_CUDA_64BIT_ADDRESS EF_CUDA_ACCELERATORS EF_CUDA_SM90 EF_CUDA_VIRTUAL_SM(EF_CUDA_SM90)"
	.elftype	@"ET_EXEC"


//--------------------- .nv.info                  --------------------------
	.section	.nv.info,"",@"SHT_CUDA_INFO"
	.align	4


	//----- nvinfo : EIATTR_REGCOUNT
	.align		4
        /*0000*/ 	.byte	0x04, 0x2f
        /*0002*/ 	.short	(.L_3 - .L_2)
	.align		4
.L_2:
        /*0004*/ 	.word	index@(triton_poi_fused__native_batch_norm_legit_no_training_relu_threshold_backward_7)
        /*0008*/ 	.word	0x00000020


	//----- nvinfo : EIATTR_MIN_STACK_SIZE
	.align		4
.L_3:
        /*000c*/ 	.byte	0x04, 0x12
        /*000e*/ 	.short	(.L_5 - .L_4)
	.align		4
.L_4:
        /*0010*/ 	.word	index@(triton_poi_fused__native_batch_norm_legit_no_training_relu_threshold_backward_7)
        /*0014*/ 	.word	0x00000000


	//----- nvinfo : EIATTR_FRAME_SIZE
	.align		4
.L_5:
        /*0018*/ 	.byte	0x04, 0x11
        /*001a*/ 	.short	(.L_7 - .L_6)
	.align		4
.L_6:
        /*001c*/ 	.word	index@(triton_poi_fused__native_batch_norm_legit_no_training_relu_threshold_backward_7)
        /*0020*/ 	.word	0x00000000


	//----- nvinfo : EIATTR_MIN_STACK_SIZE
	.align		4
.L_7:
        /*0024*/ 	.byte	0x04, 0x12
        /*0026*/ 	.short	(.L_9 - .L_8)
	.align		4
.L_8:
        /*0028*/ 	.word	index@(triton_poi_fused__native_batch_norm_legit_no_training_relu_threshold_backward_7)
        /*002c*/ 	.word	0x00000000
.L_9:


//--------------------- .nv.info.triton_poi_fused__native_batch_norm_legit_no_training_relu_threshold_backward_7 --------------------------
	.section	.nv.info.triton_poi_fused__native_batch_norm_legit_no_training_relu_threshold_backward_7,"",@"SHT_CUDA_INFO"
	.sectionflags	@""
	.align	4


	//----- nvinfo : EIATTR_CUDA_API_VERSION
	.align		4
        /*0000*/ 	.byte	0x04, 0x37
        /*0002*/ 	.short	(.L_11 - .L_10)
.L_10:
        /*0004*/ 	.word	0x0000007c


	//----- nvinfo : EIATTR_KPARAM_INFO
	.align		4
.L_11:
        /*0008*/ 	.byte	0x04, 0x17
        /*000a*/ 	.short	(.L_13 - .L_12)
.L_12:
        /*000c*/ 	.word	0x00000000
        /*0010*/ 	.short	0x0008
        /*0012*/ 	.short	0x003c
        /*0014*/ 	.byte	0x00, 0xf0, 0x11, 0x00


	//----- nvinfo : EIATTR_KPARAM_INFO
	.align		4
.L_13:
        /*0018*/ 	.byte	0x04, 0x17
        /*001a*/ 	.short	(.L_15 - .L_14)
.L_14:
        /*001c*/ 	.word	0x00000000
        /*0020*/ 	.short	0x0007
        /*0022*/ 	.short	0x0038
        /*0024*/ 	.byte	0x00, 0xf0, 0x11, 0x00


	//----- nvinfo : EIATTR_KPARAM_INFO
	.align		4
.L_15:
        /*0028*/ 	.byte	0x04, 0x17
        /*002a*/ 	.short	(.L_17 - .L_16)
.L_16:
        /*002c*/ 	.word	0x00000000
        /*0030*/ 	.short	0x0006
        /*0032*/ 	.short	0x0030
        /*0034*/ 	.byte	0x00, 0xf4, 0x21, 0x00


	//----- nvinfo : EIATTR_KPARAM_INFO
	.align		4
.L_17:
        /*0038*/ 	.byte	0x04, 0x17
        /*003a*/ 	.short	(.L_19 - .L_18)
.L_18:
        /*003c*/ 	.word	0x00000000
        /*0040*/ 	.short	0x0005
        /*0042*/ 	.short	0x0028
        /*0044*/ 	.byte	0x00, 0xf4, 0x21, 0x00


	//----- nvinfo : EIATTR_KPARAM_INFO
	.align		4
.L_19:
        /*0048*/ 	.byte	0x04, 0x17
        /*004a*/ 	.short	(.L_21 - .L_20)
.L_20:
        /*004c*/ 	.word	0x00000000
        /*0050*/ 	.short	0x0004
        /*0052*/ 	.short	0x0020
        /*0054*/ 	.byte	0x00, 0xf4, 0x21, 0x00


	//----- nvinfo : EIATTR_KPARAM_INFO
	.align		4
.L_21:
        /*0058*/ 	.byte	0x04, 0x17
        /*005a*/ 	.short	(.L_23 - .L_22)
.L_22:
        /*005c*/ 	.word	0x00000000
        /*0060*/ 	.short	0x0003
        /*0062*/ 	.short	0x0018
        /*0064*/ 	.byte	0x00, 0xf4, 0x21, 0x00


	//----- nvinfo : EIATTR_KPARAM_INFO
	.align		4
.L_23:
        /*0068*/ 	.byte	0x04, 0x17
        /*006a*/ 	.short	(.L_25 - .L_24)
.L_24:
        /*006c*/ 	.word	0x00000000
        /*0070*/ 	.short	0x0002
        /*0072*/ 	.short	0x0010
        /*0074*/ 	.byte	0x00, 0xf4, 0x21, 0x00


	//----- nvinfo : EIATTR_KPARAM_INFO
	.align		4
.L_25:
        /*0078*/ 	.byte	0x04, 0x17
        /*007a*/ 	.short	(.L_27 - .L_26)
.L_26:
        /*007c*/ 	.word	0x00000000
        /*0080*/ 	.short	0x0001
        /*0082*/ 	.short	0x0008
        /*0084*/ 	.byte	0x00, 0xf4, 0x21, 0x00


	//----- nvinfo : EIATTR_KPARAM_INFO
	.align		4
.L_27:
        /*0088*/ 	.byte	0x04, 0x17
        /*008a*/ 	.short	(.L_29 - .L_28)
.L_28:
        /*008c*/ 	.word	0x00000000
        /*0090*/ 	.short	0x0000
        /*0092*/ 	.short	0x0000
        /*0094*/ 	.byte	0x00, 0xf4, 0x21, 0x00


	//----- nvinfo : EIATTR_SPARSE_MMA_MASK
	.align		4
.L_29:
        /*0098*/ 	.byte	0x03, 0x50
        /*009a*/ 	.short	0x0000


	//----- nvinfo : EIATTR_MAXREG_COUNT
	.align		4
        /*009c*/ 	.byte	0x03, 0x1b
        /*009e*/ 	.short	0x00ff


	//----- nvinfo : EIATTR_EXIT_INSTR_OFFSETS
	.align		4
        /*00a0*/ 	.byte	0x04, 0x1c
        /*00a2*/ 	.short	(.L_31 - .L_30)


	//   ....[0]....
.L_30:
        /*00a4*/ 	.word	0x00000c20


	//----- nvinfo : EIATTR_REQNTID
	.align		4
.L_31:
        /*00a8*/ 	.byte	0x04, 0x10
        /*00aa*/ 	.short	(.L_33 - .L_32)
.L_32:
        /*00ac*/ 	.word	0x00000080
        /*00b0*/ 	.word	0x00000001
        /*00b4*/ 	.word	0x00000001


	//----- nvinfo : EIATTR_CBANK_PARAM_SIZE
	.align		4
.L_33:
        /*00b8*/ 	.byte	0x03, 0x19
        /*00ba*/ 	.short	0x0040


	//----- nvinfo : EIATTR_PARAM_CBANK
	.align		4
        /*00bc*/ 	.byte	0x04, 0x0a
        /*00be*/ 	.short	(.L_35 - .L_34)
	.align		4
.L_34:
        /*00c0*/ 	.word	index@(.nv.constant0.triton_poi_fused__native_batch_norm_legit_no_training_relu_threshold_backward_7)
        /*00c4*/ 	.short	0x0210
        /*00c6*/ 	.short	0x0040


	//----- nvinfo : EIATTR_SW_WAR
	.align		4
.L_35:
        /*00c8*/ 	.byte	0x04, 0x36
        /*00ca*/ 	.short	(.L_37 - .L_36)
.L_36:
        /*00cc*/ 	.word	0x00000008
.L_37:


//--------------------- .nv.callgraph             --------------------------
	.section	.nv.callgraph,"",@"SHT_CUDA_CALLGRAPH"
	.align	4
	.sectionentsize	8
	.align		4
        /*0000*/ 	.word	0x00000000
	.align		4
        /*0004*/ 	.word	0xffffffff
	.align		4
        /*0008*/ 	.word	0x00000000
	.align		4
        /*000c*/ 	.word	0xfffffffe
	.align		4
        /*0010*/ 	.word	0x00000000
	.align		4
        /*0014*/ 	.word	0xfffffffd
	.align		4
        /*0018*/ 	.word	0x00000000
	.align		4
        /*001c*/ 	.word	0xfffffffc


//--------------------- .nv.constant4             --------------------------
	.section	.nv.constant4,"a",@progbits
	.align	8
	.align		8
.nv.constant4:
        /*0000*/ 	.dword	_$_str
	.align		8
        /*0008*/ 	.dword	_$_str_$_2


//--------------------- .text.triton_poi_fused__native_batch_norm_legit_no_training_relu_threshold_backward_7 --------------------------
	.section	.text.triton_poi_fused__native_batch_norm_legit_no_training_relu_threshold_backward_7,"ax",@progbits
	.sectionflags	@"SHF_BARRIERS=1"
	.align	128
        .global         triton_poi_fused__native_batch_norm_legit_no_training_relu_threshold_backward_7
        .type           triton_poi_fused__native_batch_norm_legit_no_training_relu_threshold_backward_7,@function
        .size           triton_poi_fused__native_batch_norm_legit_no_training_relu_threshold_backward_7,(.L_x_1 - triton_poi_fused__native_batch_norm_legit_no_training_relu_threshold_backward_7)
        .other          triton_poi_fused__native_batch_norm_legit_no_training_relu_threshold_backward_7,@"STO_CUDA_ENTRY STV_DEFAULT"
triton_poi_fused__native_batch_norm_legit_no_training_relu_threshold_backward_7:
.text.triton_poi_fused__native_batch_norm_legit_no_training_relu_threshold_backward_7:
[----:B------:R-:W-:Y:S01]  /*0000*/  LDC R1, c[0x0][0x28] ;  /* 0x00000a00ff017b82 */ /* 0x000fe20000000800 */
[----:B------:R-:W1:Y:S07]  /*0010*/  S2R R16, SR_CTAID.Y ;  /* 0x0000000000107919 */ /* 0x000e6e0000002600 */
[----:B------:R-:W2:Y:S01]  /*0020*/  LDC.64 R6, c[0x0][0x220] ;  /* 0x00008800ff067b82 */ /* 0x000ea20000000a00 */
[----:B------:R-:W-:Y:S01]  /*0030*/  ULDC.64 UR6, c[0x0][0x208] ;  /* 0x0000820000067ab9 */ /* 0x000fe20000000a00 */
[----:B------:R-:W3:Y:S01]  /*0040*/  S2R R0, SR_TID.X ;  /* 0x0000000000007919 */ /* 0x000ee20000002100 */
[----:B------:R-:W4:Y:S05]  /*0050*/  S2R R13, SR_CTAID.X ;  /* 0x00000000000d7919 */ /* 0x000f2a0000002500 */
[----:B------:R-:W5:Y:S08]  /*0060*/  LDC.64 R10, c[0x0][0x210] ;  /* 0x00008400ff0a7b82 */ /* 0x000f700000000a00 */
[----:B------:R-:W5:Y:S08]  /*0070*/  LDC.64 R26, c[0x0][0x218] ;  /* 0x00008600ff1a7b82 */ /* 0x000f700000000a00 */
[----:B------:R-:W5:Y:S08]  /*0080*/  LDC.64 R4, c[0x0][0x228] ;  /* 0x00008a00ff047b82 */ /* 0x000f700000000a00 */
[----:B------:R-:W3:Y:S01]  /*0090*/  S2UR UR5, SR_CgaCtaId ;  /* 0x00000000000579c3 */ /* 0x000ee20000008800 */
[----:B-1----:R-:W-:Y:S01]  /*00a0*/  SHF.R.S32.HI R3, RZ, 0x1f, R16 ;  /* 0x0000001fff037819 */ /* 0x002fe20000011410 */
[----:B------:R-:W-:Y:S01]  /*00b0*/  UMOV UR4, 0x400 ;  /* 0x0000040000047882 */ /* 0x000fe20000000000 */
[----:B------:R-:W-:-:S02]  /*00c0*/  ULDC.64 UR8, c[0x0][0x240] ;  /* 0x0000900000087ab9 */ /* 0x000fc40000000a00 */
[----:B------:R-:W-:-:S04]  /*00d0*/  LEA.HI R3, R3, R16, RZ, 0x8 ;  /* 0x0000001003037211 */ /* 0x000fc800078f40ff */
[----:B------:R-:W-:-:S05]  /*00e0*/  LOP3.LUT R21, R3, 0xffffff00, RZ, 0xc0, !PT ;  /* 0xffffff0003157812 */ /* 0x000fca00078ec0ff */
[----:B------:R-:W-:-:S04]  /*00f0*/  IMAD.IADD R21, R16, 0x1, -R21 ;  /* 0x0000000110157824 */ /* 0x000fc800078e0a15 */
[----:B--2---:R-:W-:-:S05]  /*0100*/  IMAD.WIDE R6, R21, 0x4, R6 ;  /* 0x0000000415067825 */ /* 0x004fca00078e0206 */
[----:B------:R1:W2:Y:S01]  /*0110*/  LDG.E.EL R19, desc[UR6][R6.64] ;  /* 0x0000000606137981 */ /* 0x0002a2000c2e1900 */
[----:B------:R-:W-:Y:S02]  /*0120*/  IMAD.SHL.U32 R3, R3, 0x1000, RZ ;  /* 0x0000100003037824 */ /* 0x000fe400078e00ff */
[----:B---3--:R-:W-:Y:S02]  /*0130*/  IMAD.SHL.U32 R12, R0, 0x4, RZ ;  /* 0x00000004000c7824 */ /* 0x008fe400078e00ff */
[----:B----4-:R-:W-:Y:S01]  /*0140*/  IMAD.SHL.U32 R13, R13, 0x400, RZ ;  /* 0x000004000d0d7824 */ /* 0x010fe200078e00ff */
[----:B------:R-:W-:Y:S01]  /*0150*/  LOP3.LUT R14, R3, 0xfff00000, RZ, 0xc0, !PT ;  /* 0xfff00000030e7812 */ /* 0x000fe200078ec0ff */
[C---:B0----5:R-:W-:Y:S01]  /*0160*/  IMAD.WIDE R26, R21.reuse, 0x4, R26 ;  /* 0x00000004151a7825 */ /* 0x061fe200078e021a */
[----:B------:R-:W0:Y:S01]  /*0170*/  LDC.64 R2, c[0x0][0x230] ;  /* 0x00008c00ff027b82 */ /* 0x000e220000000a00 */
[----:B------:R-:W-:Y:S02]  /*0180*/  LOP3.LUT R12, R12, 0x1fc, RZ, 0xc0, !PT ;  /* 0x000001fc0c0c7812 */ /* 0x000fe400078ec0ff */
[----:B------:R-:W-:Y:S01]  /*0190*/  IMAD.IADD R14, R21, 0x1, R14 ;  /* 0x00000001150e7824 */ /* 0x000fe200078e020e */
[----:B------:R-:W3:Y:S01]  /*01a0*/  LDG.E.EL R17, desc[UR6][R26.64] ;  /* 0x000000061a117981 */ /* 0x000ee2000c2e1900 */
[----:B------:R-:W-:-:S05]  /*01b0*/  LOP3.LUT R15, R13, R12, RZ, 0xfc, !PT ;  /* 0x0000000c0d0f7212 */ /* 0x000fca00078efcff */
[----:B------:R-:W-:-:S04]  /*01c0*/  IMAD R9, R15, 0x100, R14 ;  /* 0x000001000f097824 */ /* 0x000fc800078e020e */
[C---:B------:R-:W-:Y:S02]  /*01d0*/  VIADD R29, R9.reuse, 0x100 ;  /* 0x00000100091d7836 */ /* 0x040fe40000000000 */
[----:B-1----:R-:W-:-:S04]  /*01e0*/  IMAD.WIDE R6, R9, 0x4, R10 ;  /* 0x0000000409067825 */ /* 0x002fc800078e020a */
[----:B------:R-:W-:Y:S01]  /*01f0*/  IMAD.WIDE R28, R29, 0x4, R10 ;  /* 0x000000041d1c7825 */ /* 0x000fe200078e020a */
[----:B------:R0:W3:Y:S03]  /*0200*/  LDG.E.EL R18, desc[UR6][R6.64] ;  /* 0x0000000606127981 */ /* 0x0000e6000c2e1900 */
[C---:B------:R-:W-:Y:S01]  /*0210*/  IMAD.WIDE R4, R21.reuse, 0x4, R4 ;  /* 0x0000000415047825 */ /* 0x040fe200078e0204 */
[----:B------:R1:W4:Y:S03]  /*0220*/  LDG.E.EL R20, desc[UR6][R28.64] ;  /* 0x000000061c147981 */ /* 0x000326000c2e1900 */
[----:B0-----:R-:W-:Y:S01]  /*0230*/  IMAD.WIDE R6, R21, 0x4, R2 ;  /* 0x0000000415067825 */ /* 0x001fe200078e0202 */
[----:B------:R-:W-:Y:S01]  /*0240*/  LOP3.LUT R25, R13, 0x200, R12, 0xfe, !PT ;  /* 0x000002000d197812 */ /* 0x000fe200078efe0c */
[----:B------:R0:W5:Y:S04]  /*0250*/  LDG.E.EL R21, desc[UR6][R4.64] ;  /* 0x0000000604157981 */ /* 0x000168000c2e1900 */
[----:B------:R0:W5:Y:S01]  /*0260*/  LDG.E.EL R24, desc[UR6][R6.64] ;  /* 0x0000000606187981 */ /* 0x000162000c2e1900 */
[----:B------:R-:W-:-:S02]  /*0270*/  VIADD R3, R9, 0x200 ;  /* 0x0000020009037836 */ /* 0x000fc40000000000 */
[----:B-1----:R-:W-:Y:S02]  /*0280*/  VIADD R29, R9, 0x300 ;  /* 0x00000300091d7836 */ /* 0x002fe40000000000 */
[----:B------:R-:W-:Y:S02]  /*0290*/  IMAD R23, R25, 0x100, R14 ;  /* 0x0000010019177824 */ /* 0x000fe400078e020e */
[C---:B------:R-:W-:Y:S02]  /*02a0*/  VIADD R27, R9.reuse, 0x20100 ;  /* 0x00020100091b7836 */ /* 0x040fe40000000000 */
[C---:B------:R-:W-:Y:S02]  /*02b0*/  VIADD R8, R9.reuse, 0x20200 ;  /* 0x0002020009087836 */ /* 0x040fe40000000000 */
[----:B------:R-:W-:Y:S02]  /*02c0*/  VIADD R26, R9, 0x20300 ;  /* 0x00020300091a7836 */ /* 0x000fe40000000000 */
[----:B------:R-:W-:-:S04]  /*02d0*/  IMAD.WIDE R2, R3, 0x4, R10 ;  /* 0x0000000403027825 */ /* 0x000fc800078e020a */
[----:B0-----:R-:W-:-:S04]  /*02e0*/  IMAD.WIDE R4, R29, 0x4, R10 ;  /* 0x000000041d047825 */ /* 0x001fc800078e020a */
[--C-:B------:R-:W-:Y:S01]  /*02f0*/  IMAD.WIDE R22, R23, 0x4, R10.reuse ;  /* 0x0000000417167825 */ /* 0x100fe200078e020a */
[----:B------:R-:W5:Y:S03]  /*0300*/  LDG.E.EL R28, desc[UR6][R4.64] ;  /* 0x00000006041c7981 */ /* 0x000f66000c2e1900 */
[--C-:B------:R-:W-:Y:S02]  /*0310*/  IMAD.WIDE R6, R27, 0x4, R10.reuse ;  /* 0x000000041b067825 */ /* 0x100fe400078e020a */
[----:B------:R-:W5:Y:S02]  /*0320*/  LDG.E.EL R22, desc[UR6][R22.64] ;  /* 0x0000000616167981 */ /* 0x000f64000c2e1900 */
[--C-:B------:R-:W-:Y:S02]  /*0330*/  IMAD.WIDE R8, R8, 0x4, R10.reuse ;  /* 0x0000000408087825 */ /* 0x100fe400078e020a */
[----:B------:R-:W5:Y:S02]  /*0340*/  LDG.E.EL R6, desc[UR6][R6.64] ;  /* 0x0000000606067981 */ /* 0x000f64000c2e1900 */
[----:B------:R-:W-:-:S02]  /*0350*/  IMAD.WIDE R10, R26, 0x4, R10 ;  /* 0x000000041a0a7825 */ /* 0x000fc400078e020a */
[----:B------:R0:W5:Y:S04]  /*0360*/  LDG.E.EL R26, desc[UR6][R2.64] ;  /* 0x00000006021a7981 */ /* 0x000168000c2e1900 */
[----:B------:R1:W5:Y:S04]  /*0370*/  LDG.E.EL R8, desc[UR6][R8.64] ;  /* 0x0000000608087981 */ /* 0x000368000c2e1900 */
[----:B------:R2:W5:Y:S01]  /*0380*/  LDG.E.EL R10, desc[UR6][R10.64] ;  /* 0x000000060a0a7981 */ /* 0x000562000c2e1900 */
[----:B0-----:R-:W-:Y:S01]  /*0390*/  IMAD.MOV.U32 R2, RZ, RZ, 0x3e800000 ;  /* 0x3e800000ff027424 */ /* 0x001fe200078e00ff */
[----:B------:R-:W-:Y:S01]  /*03a0*/  UPRMT UR4, UR5, 0x654, UR4 ;  /* 0x0000065405047896 */ /* 0x000fe20008000004 */
[----:B-1----:R-:W-:-:S02]  /*03b0*/  IMAD R9, R16, 0x1000, R15 ;  /* 0x0000100010097824 */ /* 0x002fc400078e020f */
[----:B------:R-:W0:Y:S01]  /*03c0*/  S2R R15, SR_TID.X ;  /* 0x00000000000f7919 */ /* 0x000e220000002100 */
[----:B------:R-:W-:Y:S01]  /*03d0*/  IMAD R25, R16, 0x1000, R25 ;  /* 0x0000100010197824 */ /* 0x000fe200078e0219 */
[----:B0-----:R-:W-:Y:S01]  /*03e0*/  LOP3.LUT R15, R15, 0x7f, RZ, 0xc0, !PT ;  /* 0x0000007f0f0f7812 */ /* 0x001fe200078ec0ff */
[----:B--2---:R-:W-:-:S04]  /*03f0*/  FADD R19, R19, 9.9999997473787516356e-06 ;  /* 0x3727c5ac13137421 */ /* 0x004fc80000000000 */
[----:B------:R-:W0:Y:S02]  /*0400*/  MUFU.SQRT R23, R19 ;  /* 0x0000001300177308 */ /* 0x000e240000002000 */
[C---:B0-----:R-:W-:Y:S02]  /*0410*/  FSETP.GT.AND P0, PT, R23.reuse, 8.50705917302346158658e+37, PT ;  /* 0x7e8000001700780b */ /* 0x041fe40003f04000 */
[----:B------:R-:W-:-:S11]  /*0420*/  FSETP.GEU.AND P1, PT, R23, 1.175494350822287508e-38, PT ;  /* 0x008000001700780b */ /* 0x000fd60003f2e000 */
[----:B------:R-:W-:-:S04]  /*0430*/  @P0 FMUL R23, R23, 0.25 ;  /* 0x3e80000017170820 */ /* 0x000fc80000400000 */
[----:B------:R-:W-:-:S06]  /*0440*/  @!P1 FMUL R23, R23, 16777216 ;  /* 0x4b80000017179820 */ /* 0x000fcc0000400000 */
[----:B------:R-:W0:Y:S01]  /*0450*/  MUFU.RCP R23, R23 ;  /* 0x0000001700177308 */ /* 0x000e220000001000 */
[----:B------:R-:W-:Y:S01]  /*0460*/  FSEL R2, R2, 1, P0 ;  /* 0x3f80000002027808 */ /* 0x000fe20000000000 */
[----:B---3--:R-:W-:-:S04]  /*0470*/  FADD R18, R18, -R17 ;  /* 0x8000001112127221 */ /* 0x008fc80000000000 */
[----:B------:R-:W-:Y:S01]  /*0480*/  @!P1 FMUL R2, R2, 16777216 ;  /* 0x4b80000002029820 */ /* 0x000fe20000400000 */
[----:B----4-:R-:W-:-:S03]  /*0490*/  FADD R20, R20, -R17 ;  /* 0x8000001114147221 */ /* 0x010fc60000000000 */
[----:B0-----:R-:W-:-:S04]  /*04a0*/  FMUL R7, R23, R2 ;  /* 0x0000000217077220 */ /* 0x001fc80000400000 */
[C---:B------:R-:W-:Y:S01]  /*04b0*/  FMUL R18, R7.reuse, R18 ;  /* 0x0000001207127220 */ /* 0x040fe20000400000 */
[----:B------:R-:W-:-:S03]  /*04c0*/  FMUL R3, R7, R20 ;  /* 0x0000001407037220 */ /* 0x000fc60000400000 */
[C-C-:B-----5:R-:W-:Y:S01]  /*04d0*/  FFMA R18, R21.reuse, R18, R24.reuse ;  /* 0x0000001215127223 */ /* 0x160fe20000000018 */
[----:B------:R-:W-:-:S04]  /*04e0*/  FFMA R3, R21, R3, R24 ;  /* 0x0000000315037223 */ /* 0x000fc80000000018 */
[C---:B------:R-:W-:Y:S02]  /*04f0*/  FSETP.GEU.AND P1, PT, R18.reuse, RZ, PT ;  /* 0x000000ff1200720b */ /* 0x040fe40003f2e000 */
[C---:B------:R-:W-:Y:S02]  /*0500*/  FSETP.GEU.AND P0, PT, R3.reuse, RZ, PT ;  /* 0x000000ff0300720b */ /* 0x040fe40003f0e000 */
[----:B------:R-:W-:Y:S01]  /*0510*/  FSEL R4, R18, RZ, P1 ;  /* 0x000000ff12047208 */ /* 0x000fe20000800000 */
[--C-:B------:R-:W-:Y:S01]  /*0520*/  FADD R28, R28, -R17.reuse ;  /* 0x800000111c1c7221 */ /* 0x100fe20000000000 */
[----:B------:R-:W-:Y:S02]  /*0530*/  FSEL R5, R3, RZ, P0 ;  /* 0x000000ff03057208 */ /* 0x000fe40000000000 */
[----:B------:R-:W0:Y:S01]  /*0540*/  LDC.64 R2, c[0x0][0x238] ;  /* 0x00008e00ff027b82 */ /* 0x000e220000000a00 */
[----:B------:R-:W-:Y:S01]  /*0550*/  FSETP.GTU.AND P1, PT, R4, RZ, PT ;  /* 0x000000ff0400720b */ /* 0x000fe20003f2c000 */
[----:B------:R-:W-:Y:S01]  /*0560*/  FADD R26, R26, -R17 ;  /* 0x800000111a1a7221 */ /* 0x000fe20000000000 */
[----:B------:R-:W-:-:S02]  /*0570*/  FMUL R19, R7, R28 ;  /* 0x0000001c07137220 */ /* 0x000fc40000400000 */
[----:B------:R-:W-:Y:S01]  /*0580*/  SEL R11, RZ, 0x1, P1 ;  /* 0x00000001ff0b7807 */ /* 0x000fe20000800000 */
[----:B------:R-:W-:Y:S01]  /*0590*/  FMUL R23, R7, R26 ;  /* 0x0000001a07177220 */ /* 0x000fe20000400000 */
[--C-:B------:R-:W-:Y:S01]  /*05a0*/  FADD R22, R22, -R17.reuse ;  /* 0x8000001116167221 */ /* 0x100fe20000000000 */
[--C-:B------:R-:W-:Y:S01]  /*05b0*/  FADD R6, R6, -R17.reuse ;  /* 0x8000001106067221 */ /* 0x100fe20000000000 */
[--C-:B------:R-:W-:Y:S01]  /*05c0*/  FADD R8, R8, -R17.reuse ;  /* 0x8000001108087221 */ /* 0x100fe20000000000 */
[----:B------:R-:W-:Y:S01]  /*05d0*/  FADD R10, R10, -R17 ;  /* 0x800000110a0a7221 */ /* 0x000fe20000000000 */
[C-C-:B------:R-:W-:Y:S01]  /*05e0*/  FFMA R23, R21.reuse, R23, R24.reuse ;  /* 0x0000001715177223 */ /* 0x140fe20000000018 */
[----:B------:R-:W-:Y:S01]  /*05f0*/  FFMA R19, R21, R19, R24 ;  /* 0x0000001315137223 */ /* 0x000fe20000000018 */
[----:B------:R1:W-:Y:S01]  /*0600*/  STS.U8 [R12+UR4], R11 ;  /* 0x0000000b0c007988 */ /* 0x0003e20008000004 */
[C---:B------:R-:W-:Y:S01]  /*0610*/  FMUL R22, R7.reuse, R22 ;  /* 0x0000001607167220 */ /* 0x040fe20000400000 */
[----:B------:R-:W-:Y:S01]  /*0620*/  FMUL R17, R7, R6 ;  /* 0x0000000607117220 */ /* 0x000fe20000400000 */
[----:B------:R-:W-:-:S02]  /*0630*/  FSETP.GEU.AND P1, PT, R23, RZ, PT ;  /* 0x000000ff1700720b */ /* 0x000fc40003f2e000 */
[----:B------:R-:W-:Y:S01]  /*0640*/  FSETP.GEU.AND P2, PT, R19, RZ, PT ;  /* 0x000000ff1300720b */ /* 0x000fe20003f4e000 */
[C---:B-1----:R-:W-:Y:S01]  /*0650*/  FMUL R11, R7.reuse, R8 ;  /* 0x00000008070b7220 */ /* 0x042fe20000400000 */
[----:B------:R-:W-:Y:S01]  /*0660*/  FMUL R7, R7, R10 ;  /* 0x0000000a07077220 */ /* 0x000fe20000400000 */
[----:B------:R-:W-:Y:S01]  /*0670*/  FSETP.GTU.AND P0, PT, R5, RZ, PT ;  /* 0x000000ff0500720b */ /* 0x000fe20003f0c000 */
[C-C-:B------:R-:W-:Y:S01]  /*0680*/  FFMA R8, R21.reuse, R22, R24.reuse ;  /* 0x0000001615087223 */ /* 0x140fe20000000018 */
[C-C-:B------:R-:W-:Y:S01]  /*0690*/  FFMA R10, R21.reuse, R11, R24.reuse ;  /* 0x0000000b150a7223 */ /* 0x140fe20000000018 */
[C-C-:B------:R-:W-:Y:S01]  /*06a0*/  FFMA R18, R21.reuse, R17, R24.reuse ;  /* 0x0000001115127223 */ /* 0x140fe20000000018 */
[----:B------:R-:W-:Y:S01]  /*06b0*/  FFMA R11, R21, R7, R24 ;  /* 0x00000007150b7223 */ /* 0x000fe20000000018 */
[----:B------:R-:W-:Y:S02]  /*06c0*/  FSEL R6, R23, RZ, P1 ;  /* 0x000000ff17067208 */ /* 0x000fe40000800000 */
[----:B------:R-:W-:-:S02]  /*06d0*/  FSEL R7, R19, RZ, P2 ;  /* 0x000000ff13077208 */ /* 0x000fc40001000000 */
[----:B------:R-:W-:Y:S02]  /*06e0*/  SEL R27, RZ, 0x1, P0 ;  /* 0x00000001ff1b7807 */ /* 0x000fe40000000000 */
[----:B------:R-:W-:Y:S02]  /*06f0*/  FSETP.GEU.AND P0, PT, R8, RZ, PT ;  /* 0x000000ff0800720b */ /* 0x000fe40003f0e000 */
[----:B------:R-:W-:Y:S02]  /*0700*/  FSETP.GEU.AND P1, PT, R18, RZ, PT ;  /* 0x000000ff1200720b */ /* 0x000fe40003f2e000 */
[----:B------:R-:W-:Y:S02]  /*0710*/  FSETP.GEU.AND P3, PT, R10, RZ, PT ;  /* 0x000000ff0a00720b */ /* 0x000fe40003f6e000 */
[----:B------:R-:W-:Y:S02]  /*0720*/  FSETP.GTU.AND P5, PT, R6, RZ, PT ;  /* 0x000000ff0600720b */ /* 0x000fe40003fac000 */
[----:B------:R-:W-:-:S02]  /*0730*/  FSETP.GEU.AND P2, PT, R11, RZ, PT ;  /* 0x000000ff0b00720b */ /* 0x000fc40003f4e000 */
[----:B------:R-:W-:Y:S01]  /*0740*/  FSETP.GTU.AND P4, PT, R7, RZ, PT ;  /* 0x000000ff0700720b */ /* 0x000fe20003f8c000 */
[--C-:B0-----:R-:W-:Y:S01]  /*0750*/  IMAD.WIDE R16, R9, 0x4, R2.reuse ;  /* 0x0000000409107825 */ /* 0x101fe200078e0202 */
[----:B------:R-:W-:Y:S02]  /*0760*/  FSEL R8, R8, RZ, P0 ;  /* 0x000000ff08087208 */ /* 0x000fe40000000000 */
[----:B------:R-:W-:Y:S01]  /*0770*/  SEL R19, RZ, 0x1, P5 ;  /* 0x00000001ff137807 */ /* 0x000fe20002800000 */
[----:B------:R-:W-:Y:S01]  /*0780*/  IMAD.WIDE R2, R25, 0x4, R2 ;  /* 0x0000000419027825 */ /* 0x000fe200078e0202 */
[----:B------:R-:W-:Y:S02]  /*0790*/  FSEL R9, R18, RZ, P1 ;  /* 0x000000ff12097208 */ /* 0x000fe40000800000 */
[----:B------:R-:W-:Y:S02]  /*07a0*/  SEL R23, RZ, 0x1, P4 ;  /* 0x00000001ff177807 */ /* 0x000fe40002000000 */
[----:B------:R-:W-:-:S02]  /*07b0*/  FSEL R10, R10, RZ, P3 ;  /* 0x000000ff0a0a7208 */ /* 0x000fc40001800000 */
[----:B------:R-:W-:Y:S01]  /*07c0*/  FSEL R11, R11, RZ, P2 ;  /* 0x000000ff0b0b7208 */ /* 0x000fe20001000000 */
[----:B------:R-:W-:Y:S04]  /*07d0*/  STG.E.128 desc[UR6][R16.64], R4 ;  /* 0x0000000410007986 */ /* 0x000fe8000c101d06 */
[----:B------:R-:W-:Y:S04]  /*07e0*/  STS.U8 [R12+UR4+0x1], R27 ;  /* 0x0000011b0c007988 */ /* 0x000fe80008000004 */
[----:B------:R-:W-:Y:S04]  /*07f0*/  STS.U8 [R12+UR4+0x2], R19 ;  /* 0x000002130c007988 */ /* 0x000fe80008000004 */
[----:B------:R-:W-:Y:S04]  /*0800*/  STS.U8 [R12+UR4+0x3], R23 ;  /* 0x000003170c007988 */ /* 0x000fe80008000004 */
[----:B------:R0:W-:Y:S01]  /*0810*/  STG.E.128 desc[UR6][R2.64], R8 ;  /* 0x0000000802007986 */ /* 0x0001e2000c101d06 */
[----:B------:R-:W-:Y:S01]  /*0820*/  BAR.SYNC.DEFER_BLOCKING 0x0 ;  /* 0x0000000000007b1d */ /* 0x000fe20000010000 */
[----:B------:R-:W-:-:S02]  /*0830*/  LOP3.LUT R21, R13, 0x7f, R0, 0xf8, !PT ;  /* 0x0000007f0d157812 */ /* 0x000fc400078ef800 */
[----:B------:R-:W-:Y:S02]  /*0840*/  FSETP.GTU.AND P3, PT, R8, RZ, PT ;  /* 0x000000ff0800720b */ /* 0x000fe40003f6c000 */
[----:B------:R-:W-:Y:S02]  /*0850*/  FSETP.GTU.AND P2, PT, R9, RZ, PT ;  /* 0x000000ff0900720b */ /* 0x000fe40003f4c000 */
[----:B------:R-:W-:Y:S01]  /*0860*/  FSETP.GTU.AND P1, PT, R10, RZ, PT ;  /* 0x000000ff0a00720b */ /* 0x000fe20003f2c000 */
[----:B------:R-:W-:Y:S04]  /*0870*/  LDS.U8 R20, [R15+UR4] ;  /* 0x000000040f147984 */ /* 0x000fe80008000000 */
[----:B------:R-:W-:Y:S04]  /*0880*/  LDS.U8 R18, [R15+UR4+0x80] ;  /* 0x000080040f127984 */ /* 0x000fe80008000000 */
[----:B------:R-:W1:Y:S04]  /*0890*/  LDS.U8 R13, [R15+UR4+0x100] ;  /* 0x000100040f0d7984 */ /* 0x000e680008000000 */
[----:B------:R-:W2:Y:S01]  /*08a0*/  LDS.U8 R19, [R15+UR4+0x180] ;  /* 0x000180040f137984 */ /* 0x000ea20008000000 */
[----:B------:R-:W-:Y:S01]  /*08b0*/  BAR.SYNC.DEFER_BLOCKING 0x0 ;  /* 0x0000000000007b1d */ /* 0x000fe20000010000 */
[----:B------:R-:W-:-:S02]  /*08c0*/  FSETP.GTU.AND P0, PT, R11, RZ, PT ;  /* 0x000000ff0b00720b */ /* 0x000fc40003f0c000 */
[----:B0-----:R-:W-:Y:S02]  /*08d0*/  SEL R3, RZ, 0x1, P3 ;  /* 0x00000001ff037807 */ /* 0x001fe40001800000 */
[----:B------:R-:W-:Y:S02]  /*08e0*/  SEL R5, RZ, 0x1, P2 ;  /* 0x00000001ff057807 */ /* 0x000fe40001000000 */
[----:B------:R-:W-:Y:S02]  /*08f0*/  SEL R11, RZ, 0x1, P1 ;  /* 0x00000001ff0b7807 */ /* 0x000fe40000800000 */
[----:B------:R-:W-:Y:S01]  /*0900*/  SEL R17, RZ, 0x1, P0 ;  /* 0x00000001ff117807 */ /* 0x000fe20000000000 */
[----:B------:R-:W-:Y:S04]  /*0910*/  STS.U8 [R12+UR4], R3 ;  /* 0x000000030c007988 */ /* 0x000fe80008000004 */
[----:B------:R0:W-:Y:S04]  /*0920*/  STS.U8 [R12+UR4+0x1], R5 ;  /* 0x000001050c007988 */ /* 0x0001e80008000004 */
[----:B------:R3:W-:Y:S04]  /*0930*/  STS.U8 [R12+UR4+0x2], R11 ;  /* 0x0000020b0c007988 */ /* 0x0007e80008000004 */
[----:B------:R4:W-:Y:S01]  /*0940*/  STS.U8 [R12+UR4+0x3], R17 ;  /* 0x000003110c007988 */ /* 0x0009e20008000004 */
[----:B------:R-:W-:Y:S01]  /*0950*/  BAR.SYNC.DEFER_BLOCKING 0x0 ;  /* 0x0000000000007b1d */ /* 0x000fe20000010000 */
[----:B------:R-:W-:-:S05]  /*0960*/  IMAD R14, R21, 0x100, R14 ;  /* 0x00000100150e7824 */ /* 0x000fca00078e020e */
[----:B------:R-:W5:Y:S04]  /*0970*/  LDS.U8 R4, [R15+UR4] ;  /* 0x000000040f047984 */ /* 0x000f680008000000 */
[----:B------:R-:W5:Y:S04]  /*0980*/  LDS.U8 R0, [R15+UR4+0x80] ;  /* 0x000080040f007984 */ /* 0x000f680008000000 */
[----:B------:R-:W-:Y:S04]  /*0990*/  LDS.U8 R2, [R15+UR4+0x100] ;  /* 0x000100040f027984 */ /* 0x000fe80008000000 */
[----:B------:R1:W5:Y:S01]  /*09a0*/  LDS.U8 R3, [R15+UR4+0x180] ;  /* 0x000180040f037984 */ /* 0x0003620008000000 */
[C---:B------:R-:W-:Y:S01]  /*09b0*/  VIADD R9, R14.reuse, 0x8000 ;  /* 0x000080000e097836 */ /* 0x040fe20000000000 */
[----:B------:R-:W-:Y:S01]  /*09c0*/  IADD3 R6, P0, R14, UR8, RZ ;  /* 0x000000080e067c10 */ /* 0x000fe2000ff1e0ff */
[----:B0-----:R-:W-:-:S03]  /*09d0*/  VIADD R5, R14, 0x18000 ;  /* 0x000180000e057836 */ /* 0x001fc60000000000 */
[C---:B------:R-:W-:Y:S02]  /*09e0*/  LEA.HI.X.SX32 R7, R14.reuse, UR9, 0x1, P0 ;  /* 0x000000090e077c11 */ /* 0x040fe400080f0eff */
[----:B------:R-:W-:Y:S01]  /*09f0*/  IADD3 R8, P0, R9, UR8, RZ ;  /* 0x0000000809087c10 */ /* 0x000fe2000ff1e0ff */
[----:B---3--:R-:W-:-:S03]  /*0a00*/  VIADD R11, R14, 0x10000 ;  /* 0x000100000e0b7836 */ /* 0x008fc60000000000 */
[----:B------:R-:W-:Y:S01]  /*0a10*/  LEA.HI.X.SX32 R9, R9, UR9, 0x1, P0 ;  /* 0x0000000909097c11 */ /* 0x000fe200080f0eff */
[C---:B----4-:R-:W-:Y:S01]  /*0a20*/  VIADD R17, R14.reuse, 0x20000 ;  /* 0x000200000e117836 */ /* 0x050fe20000000000 */
[----:B------:R-:W-:Y:S02]  /*0a30*/  IADD3 R12, P0, R5, UR8, RZ ;  /* 0x00000008050c7c10 */ /* 0x000fe4000ff1e0ff */
[----:B-1----:R-:W-:Y:S01]  /*0a40*/  LOP3.LUT R25, R13, 0x1, RZ, 0xc0, !PT ;  /* 0x000000010d197812 */ /* 0x002fe200078ec0ff */
[----:B------:R-:W-:Y:S01]  /*0a50*/  VIADD R15, R14, 0x38000 ;  /* 0x000380000e0f7836 */ /* 0x000fe20000000000 */
[----:B------:R-:W-:Y:S02]  /*0a60*/  LOP3.LUT R21, R20, 0x1, RZ, 0xc0, !PT ;  /* 0x0000000114157812 */ /* 0x000fe400078ec0ff */
[----:B------:R-:W-:Y:S02]  /*0a70*/  IADD3 R10, P1, R11, UR8, RZ ;  /* 0x000000080b0a7c10 */ /* 0x000fe4000ff3e0ff */
[----:B------:R-:W-:Y:S01]  /*0a80*/  LEA.HI.X.SX32 R13, R5, UR9, 0x1, P0 ;  /* 0x00000009050d7c11 */ /* 0x000fe200080f0eff */
[----:B------:R-:W-:Y:S01]  /*0a90*/  VIADD R5, R14, 0x28000 ;  /* 0x000280000e057836 */ /* 0x000fe20000000000 */
[----:B------:R-:W-:Y:S01]  /*0aa0*/  LOP3.LUT R23, R18, 0x1, RZ, 0xc0, !PT ;  /* 0x0000000112177812 */ /* 0x000fe200078ec0ff */
[----:B------:R-:W-:Y:S01]  /*0ab0*/  VIADD R14, R14, 0x30000 ;  /* 0x000300000e0e7836 */ /* 0x000fe20000000000 */
[----:B------:R-:W-:Y:S01]  /*0ac0*/  IADD3 R16, P0, R17, UR8, RZ ;  /* 0x0000000811107c10 */ /* 0x000fe2000ff1e0ff */
[----:B------:R0:W-:Y:S01]  /*0ad0*/  STG.E.U8 desc[UR6][R6.64], R21 ;  /* 0x0000001506007986 */ /* 0x0001e2000c101106 */
[----:B------:R-:W-:-:S02]  /*0ae0*/  LEA.HI.X.SX32 R11, R11, UR9, 0x1, P1 ;  /* 0x000000090b0b7c11 */ /* 0x000fc400088f0eff */
[----:B--2---:R-:W-:Y:S01]  /*0af0*/  LOP3.LUT R19, R19, 0x1, RZ, 0xc0, !PT ;  /* 0x0000000113137812 */ /* 0x004fe200078ec0ff */
[----:B------:R1:W-:Y:S01]  /*0b00*/  STG.E.U8 desc[UR6][R8.64], R23 ;  /* 0x0000001708007986 */ /* 0x0003e2000c101106 */
[----:B------:R-:W-:-:S03]  /*0b10*/  LEA.HI.X.SX32 R17, R17, UR9, 0x1, P0 ;  /* 0x0000000911117c11 */ /* 0x000fc600080f0eff */
[----:B------:R2:W-:Y:S01]  /*0b20*/  STG.E.U8 desc[UR6][R10.64], R25 ;  /* 0x000000190a007986 */ /* 0x0005e2000c101106 */
[----:B0-----:R-:W-:Y:S02]  /*0b30*/  IADD3 R6, P1, R5, UR8, RZ ;  /* 0x0000000805067c10 */ /* 0x001fe4000ff3e0ff */
[----:B-----5:R-:W-:Y:S02]  /*0b40*/  LOP3.LUT R21, R4, 0x1, RZ, 0xc0, !PT ;  /* 0x0000000104157812 */ /* 0x020fe400078ec0ff */
[----:B------:R-:W-:Y:S02]  /*0b50*/  IADD3 R4, P0, R14, UR8, RZ ;  /* 0x000000080e047c10 */ /* 0x000fe4000ff1e0ff */
[----:B-1----:R-:W-:Y:S01]  /*0b60*/  IADD3 R8, P2, R15, UR8, RZ ;  /* 0x000000080f087c10 */ /* 0x002fe2000ff5e0ff */
[----:B------:R0:W-:Y:S01]  /*0b70*/  STG.E.U8 desc[UR6][R12.64], R19 ;  /* 0x000000130c007986 */ /* 0x0001e2000c101106 */
[----:B------:R-:W-:Y:S02]  /*0b80*/  LEA.HI.X.SX32 R7, R5, UR9, 0x1, P1 ;  /* 0x0000000905077c11 */ /* 0x000fe400088f0eff */
[----:B--2---:R-:W-:-:S02]  /*0b90*/  LOP3.LUT R11, R0, 0x1, RZ, 0xc0, !PT ;  /* 0x00000001000b7812 */ /* 0x004fc400078ec0ff */
[----:B------:R-:W-:Y:S02]  /*0ba0*/  LEA.HI.X.SX32 R5, R14, UR9, 0x1, P0 ;  /* 0x000000090e057c11 */ /* 0x000fe400080f0eff */
[----:B------:R-:W-:Y:S02]  /*0bb0*/  LEA.HI.X.SX32 R9, R15, UR9, 0x1, P2 ;  /* 0x000000090f097c11 */ /* 0x000fe400090f0eff */
[----:B------:R-:W-:Y:S02]  /*0bc0*/  LOP3.LUT R3, R3, 0x1, RZ, 0xc0, !PT ;  /* 0x0000000103037812 */ /* 0x000fe400078ec0ff */
[----:B0-----:R-:W-:Y:S01]  /*0bd0*/  LOP3.LUT R13, R2, 0x1, RZ, 0xc0, !PT ;  /* 0x00000001020d7812 */ /* 0x001fe200078ec0ff */
[----:B------:R-:W-:Y:S04]  /*0be0*/  STG.E.U8 desc[UR6][R16.64], R21 ;  /* 0x0000001510007986 */ /* 0x000fe8000c101106 */
[----:B------:R-:W-:Y:S04]  /*0bf0*/  STG.E.U8 desc[UR6][R6.64], R11 ;  /* 0x0000000b06007986 */ /* 0x000fe8000c101106 */
[----:B------:R-:W-:Y:S04]  /*0c00*/  STG.E.U8 desc[UR6][R4.64], R13 ;  /* 0x0000000d04007986 */ /* 0x000fe8000c101106 */
[----:B------:R-:W-:Y:S01]  /*0c10*/  STG.E.U8 desc[UR6][R8.64], R3 ;  /* 0x0000000308007986 */ /* 0x000fe2000c101106 */
[----:B------:R-:W-:Y:S05]  /*0c20*/  EXIT ;  /* 0x000000000000794d */ /* 0x000fea0003800000 */
.L_x_0:
[----:B------:R-:W-:-:S00]  /*0c30*/  BRA `(.L_x_0) ;  /* 0xfffffffc00fc7947 */ /* 0x000fc0000383ffff */
[----:B------:R-:W-:-:S00]  /*0c40*/  NOP ;  /* 0x0000000000007918 */ /* 0x000fc00000000000 */
        /* <DEDUP_REMOVED lines=11> */
.L_x_1:


//--------------------- .nv.global.init           --------------------------
	.section	.nv.global.init,"aw",@progbits
.nv.global.init:
	.type		_$_str,@object
	.size		_$_str,(_$_str_$_2 - _$_str)
_$_str:
        /*0000*/ 	.byte	0x5f, 0x5f, 0x43, 0x55, 0x44, 0x41, 0x5f, 0x46, 0x54, 0x5a, 0x00
	.type		_$_str_$_2,@object
	.size		_$_str_$_2,(.L_1 - _$_str_$_2)
_$_str_$_2:
        /*000b*/ 	.byte	0x5f, 0x5f, 0x43, 0x55, 0x44, 0x41, 0x5f, 0x50, 0x52, 0x45, 0x43, 0x5f, 0x53, 0x51, 0x52, 0x54
        /*001b*/ 	.byte	0x00
.L_1:


//--------------------- .nv.shared.triton_poi_fused__native_batch_norm_legit_no_training_relu_threshold_backward_7 --------------------------
	.section	.nv.shared.triton_poi_fused__native_batch_norm_legit_no_training_relu_threshold_backward_7,"aw",@nobits
	.sectionflags	@""
	.align	16
	.zero		1024


//--------------------- .nv.constant0.triton_poi_fused__native_batch_norm_legit_no_training_relu_threshold_backward_7 --------------------------
	.section	.nv.constant0.triton_poi_fused__native_batch_norm_legit_no_training_relu_threshold_backward_7,"a",@progbits
	.sectionflags	@""
	.align	4
.nv.constant0.triton_poi_fused__native_batch_norm_legit_no_training_relu_threshold_backward_7:
	.zero		592
